	.headerflags	@"EF_CUDA_TEXMODE_UNIFIED EF_CUDA_64BIT_ADDRESS EF_CUDA_ACCELERATORS EF_CUDA_SM90 EF_CUDA_VIRTUAL_SM(EF_CUDA_SM90)"
	.elftype	@"ET_EXEC"


//--------------------- .nv.info                  --------------------------
	.section	.nv.info,"",@"SHT_CUDA_INFO"
	.align	4


	//----- nvinfo : EIATTR_REGCOUNT
	.align		4
        /*0000*/ 	.byte	0x04, 0x2f
        /*0002*/ 	.short	(.L_3 - .L_2)
	.align		4
.L_2:
        /*0004*/ 	.word	index@(triton_poi_fused__native_batch_norm_legit_no_training_hardtanh_1)
        /*0008*/ 	.word	0x00000026


	//----- nvinfo : EIATTR_MIN_STACK_SIZE
	.align		4
.L_3:
        /*000c*/ 	.byte	0x04, 0x12
        /*000e*/ 	.short	(.L_5 - .L_4)
	.align		4
.L_4:
        /*0010*/ 	.word	index@(triton_poi_fused__native_batch_norm_legit_no_training_hardtanh_1)
        /*0014*/ 	.word	0x00000000


	//----- nvinfo : EIATTR_FRAME_SIZE
	.align		4
.L_5:
        /*0018*/ 	.byte	0x04, 0x11
        /*001a*/ 	.short	(.L_7 - .L_6)
	.align		4
.L_6:
        /*001c*/ 	.word	index@(triton_poi_fused__native_batch_norm_legit_no_training_hardtanh_1)
        /*0020*/ 	.word	0x00000000


	//----- nvinfo : EIATTR_MIN_STACK_SIZE
	.align		4
.L_7:
        /*0024*/ 	.byte	0x04, 0x12
        /*0026*/ 	.short	(.L_9 - .L_8)
	.align		4
.L_8:
        /*0028*/ 	.word	index@(triton_poi_fused__native_batch_norm_legit_no_training_hardtanh_1)
        /*002c*/ 	.word	0x00000000
.L_9:


//--------------------- .nv.info.triton_poi_fused__native_batch_norm_legit_no_training_hardtanh_1 --------------------------
	.section	.nv.info.triton_poi_fused__native_batch_norm_legit_no_training_hardtanh_1,"",@"SHT_CUDA_INFO"
	.sectionflags	@""
	.align	4


	//----- nvinfo : EIATTR_CUDA_API_VERSION
	.align		4
        /*0000*/ 	.byte	0x04, 0x37
        /*0002*/ 	.short	(.L_11 - .L_10)
.L_10:
        /*0004*/ 	.word	0x0000007c


	//----- nvinfo : EIATTR_KPARAM_INFO
	.align		4
.L_11:
        /*0008*/ 	.byte	0x04, 0x17
        /*000a*/ 	.short	(.L_13 - .L_12)
.L_12:
        /*000c*/ 	.word	0x00000000
        /*0010*/ 	.short	0x0006
        /*0012*/ 	.short	0x0030
        /*0014*/ 	.byte	0x00, 0xf0, 0x11, 0x00


	//----- nvinfo : EIATTR_KPARAM_INFO
	.align		4
.L_13:
        /*0018*/ 	.byte	0x04, 0x17
        /*001a*/ 	.short	(.L_15 - .L_14)
.L_14:
        /*001c*/ 	.word	0x00000000
        /*0020*/ 	.short	0x0005
        /*0022*/ 	.short	0x0028
        /*0024*/ 	.byte	0x00, 0xf4, 0x21, 0x00


	//----- nvinfo : EIATTR_KPARAM_INFO
	.align		4
.L_15:
        /*0028*/ 	.byte	0x04, 0x17
        /*002a*/ 	.short	(.L_17 - .L_16)
.L_16:
        /*002c*/ 	.word	0x00000000
        /*0030*/ 	.short	0x0004
        /*0032*/ 	.short	0x0020
        /*0034*/ 	.byte	0x00, 0xf4, 0x21, 0x00


	//----- nvinfo : EIATTR_KPARAM_INFO
	.align		4
.L_17:
        /*0038*/ 	.byte	0x04, 0x17
        /*003a*/ 	.short	(.L_19 - .L_18)
.L_18:
        /*003c*/ 	.word	0x00000000
        /*0040*/ 	.short	0x0003
        /*0042*/ 	.short	0x0018
        /*0044*/ 	.byte	0x00, 0xf4, 0x21, 0x00


	//----- nvinfo : EIATTR_KPARAM_INFO
	.align		4
.L_19:
        /*0048*/ 	.byte	0x04, 0x17
        /*004a*/ 	.short	(.L_21 - .L_20)
.L_20:
        /*004c*/ 	.word	0x00000000
        /*0050*/ 	.short	0x0002
        /*0052*/ 	.short	0x0010
        /*0054*/ 	.byte	0x00, 0xf4, 0x21, 0x00


	//----- nvinfo : EIATTR_KPARAM_INFO
	.align		4
.L_21:
        /*0058*/ 	.byte	0x04, 0x17
        /*005a*/ 	.short	(.L_23 - .L_22)
.L_22:
        /*005c*/ 	.word	0x00000000
        /*0060*/ 	.short	0x0001
        /*0062*/ 	.short	0x0008
        /*0064*/ 	.byte	0x00, 0xf4, 0x21, 0x00


	//----- nvinfo : EIATTR_KPARAM_INFO
	.align		4
.L_23:
        /*0068*/ 	.byte	0x04, 0x17
        /*006a*/ 	.short	(.L_25 - .L_24)
.L_24:
        /*006c*/ 	.word	0x00000000
        /*0070*/ 	.short	0x0000
        /*0072*/ 	.short	0x0000
        /*0074*/ 	.byte	0x00, 0xf4, 0x21, 0x00


	//----- nvinfo : EIATTR_SPARSE_MMA_MASK
	.align		4
.L_25:
        /*0078*/ 	.byte	0x03, 0x50
        /*007a*/ 	.short	0x0000


	//----- nvinfo : EIATTR_MAXREG_COUNT
	.align		4
        /*007c*/ 	.byte	0x03, 0x1b
        /*007e*/ 	.short	0x00ff


	//----- nvinfo : EIATTR_EXIT_INSTR_OFFSETS
	.align		4
        /*0080*/ 	.byte	0x04, 0x1c
        /*0082*/ 	.short	(.L_27 - .L_26)


	//   ....[0]....
.L_26:
        /*0084*/ 	.word	0x00000bd0


	//----- nvinfo : EIATTR_REQNTID
	.align		4
.L_27:
        /*0088*/ 	.byte	0x04, 0x10
        /*008a*/ 	.short	(.L_29 - .L_28)
.L_28:
        /*008c*/ 	.word	0x00000080
        /*0090*/ 	.word	0x00000001
        /*0094*/ 	.word	0x00000001


	//----- nvinfo : EIATTR_CBANK_PARAM_SIZE
	.align		4
.L_29:
        /*0098*/ 	.byte	0x03, 0x19
        /*009a*/ 	.short	0x0034


	//----- nvinfo : EIATTR_PARAM_CBANK
	.align		4
        /*009c*/ 	.byte	0x04, 0x0a
        /*009e*/ 	.short	(.L_31 - .L_30)
	.align		4
.L_30:
        /*00a0*/ 	.word	index@(.nv.constant0.triton_poi_fused__native_batch_norm_legit_no_training_hardtanh_1)
        /*00a4*/ 	.short	0x0210
        /*00a6*/ 	.short	0x0034


	//----- nvinfo : EIATTR_SW_WAR
	.align		4
.L_31:
        /*00a8*/ 	.byte	0x04, 0x36
        /*00aa*/ 	.short	(.L_33 - .L_32)
.L_32:
        /*00ac*/ 	.word	0x00000008
.L_33:


//--------------------- .nv.callgraph             --------------------------
	.section	.nv.callgraph,"",@"SHT_CUDA_CALLGRAPH"
	.align	4
	.sectionentsize	8
	.align		4
        /*0000*/ 	.word	0x00000000
	.align		4
        /*0004*/ 	.word	0xffffffff
	.align		4
        /*0008*/ 	.word	0x00000000
	.align		4
        /*000c*/ 	.word	0xfffffffe
	.align		4
        /*0010*/ 	.word	0x00000000
	.align		4
        /*0014*/ 	.word	0xfffffffd
	.align		4
        /*0018*/ 	.word	0x00000000
	.align		4
        /*001c*/ 	.word	0xfffffffc


//--------------------- .nv.constant4             --------------------------
	.section	.nv.constant4,"a",@progbits
	.align	8
	.align		8
.nv.constant4:
        /*0000*/ 	.dword	_$_str
	.align		8
        /*0008*/ 	.dword	_$_str_$_2


//--------------------- .text.triton_poi_fused__native_batch_norm_legit_no_training_hardtanh_1 --------------------------
	.section	.text.triton_poi_fused__native_batch_norm_legit_no_training_hardtanh_1,"ax",@progbits
	.align	128
        .global         triton_poi_fused__native_batch_norm_legit_no_training_hardtanh_1
        .type           triton_poi_fused__native_batch_norm_legit_no_training_hardtanh_1,@function
        .size           triton_poi_fused__native_batch_norm_legit_no_training_hardtanh_1,(.L_x_1 - triton_poi_fused__native_batch_norm_legit_no_training_hardtanh_1)
        .other          triton_poi_fused__native_batch_norm_legit_no_training_hardtanh_1,@"STO_CUDA_ENTRY STV_DEFAULT"
triton_poi_fused__native_batch_norm_legit_no_training_hardtanh_1:
.text.triton_poi_fused__native_batch_norm_legit_no_training_hardtanh_1:
[----:B------:R-:W-:Y:S01]  /*0000*/  LDC R1, c[0x0][0x28] ;  /* 0x00000a00ff017b82 */ /* 0x000fe20000000800 */
[----:B------:R-:W1:Y:S07]  /*0010*/  S2R R0, SR_TID.X ;  /* 0x0000000000007919 */ /* 0x000e6e0000002100 */
[----:B------:R-:W2:Y:S01]  /*0020*/  LDC.64 R16, c[0x0][0x220] ;  /* 0x00008800ff107b82 */ /* 0x000ea20000000a00 */
[----:B------:R-:W-:Y:S01]  /*0030*/  ULDC.64 UR4, c[0x0][0x208] ;  /* 0x0000820000047ab9 */ /* 0x000fe20000000a00 */
[----:B------:R-:W3:Y:S06]  /*0040*/  S2R R3, SR_CTAID.X ;  /* 0x0000000000037919 */ /* 0x000eec0000002500 */
[----:B------:R-:W4:Y:S08]  /*0050*/  LDC.64 R20, c[0x0][0x218] ;  /* 0x00008600ff147b82 */ /* 0x000f300000000a00 */
[----:B------:R-:W5:Y:S08]  /*0060*/  LDC.64 R22, c[0x0][0x210] ;  /* 0x00008400ff167b82 */ /* 0x000f700000000a00 */
[----:B------:R-:W5:Y:S01]  /*0070*/  LDC.64 R32, c[0x0][0x230] ;  /* 0x00008c00ff207b82 */ /* 0x000f620000000a00 */
[----:B-1----:R-:W-:-:S04]  /*0080*/  SHF.L.U32 R0, R0, 0x2, RZ ;  /* 0x0000000200007819 */ /* 0x002fc800000006ff */
[----:B------:R-:W-:-:S04]  /*0090*/  LOP3.LUT R0, R0, 0x1fc, RZ, 0xc0, !PT ;  /* 0x000001fc00007812 */ /* 0x000fc800078ec0ff */
[----:B---3--:R-:W-:-:S05]  /*00a0*/  LEA R2, R3, R0, 0xa ;  /* 0x0000000003027211 */ /* 0x008fca00078e50ff */
[----:B------:R-:W-:-:S05]  /*00b0*/  IMAD.HI R0, R2, 0x2aaaaaab, RZ ;  /* 0x2aaaaaab02007827 */ /* 0x000fca00078e02ff */
[----:B------:R-:W-:-:S04]  /*00c0*/  SHF.R.U32.HI R3, RZ, 0x1f, R0 ;  /* 0x0000001fff037819 */ /* 0x000fc80000011600 */
[----:B------:R-:W-:-:S05]  /*00d0*/  LEA.HI R3, R0, R3, RZ, 0x1c ;  /* 0x0000000300037211 */ /* 0x000fca00078fe0ff */
[----:B------:R-:W-:-:S04]  /*00e0*/  IMAD R19, R3, -0x60, R2 ;  /* 0xffffffa003137824 */ /* 0x000fc800078e0202 */
[----:B--2---:R-:W-:-:S06]  /*00f0*/  IMAD.WIDE R12, R19, 0x4, R16 ;  /* 0x00000004130c7825 */ /* 0x004fcc00078e0210 */
[----:B------:R-:W2:Y:S01]  /*0100*/  LDG.E.EL.128 R12, desc[UR4][R12.64] ;  /* 0x000000040c0c7981 */ /* 0x000ea2000c2e1d00 */
[----:B------:R-:W-:Y:S01]  /*0110*/  IADD3 R3, R2, 0x200, RZ ;  /* 0x0000020002037810 */ /* 0x000fe20007ffe0ff */
[----:B----4-:R-:W-:-:S04]  /*0120*/  IMAD.WIDE R8, R19, 0x4, R20 ;  /* 0x0000000413087825 */ /* 0x010fc800078e0214 */
[----:B------:R-:W-:Y:S02]  /*0130*/  IMAD.HI R0, R3, 0x2aaaaaab, RZ ;  /* 0x2aaaaaab03007827 */ /* 0x000fe400078e02ff */
[----:B------:R-:W3:Y:S02]  /*0140*/  LDG.E.EL.128 R8, desc[UR4][R8.64] ;  /* 0x0000000408087981 */ /* 0x000ee4000c2e1d00 */
[----:B-----5:R-:W-:Y:S01]  /*0150*/  IMAD.WIDE R22, R2, 0x4, R22 ;  /* 0x0000000402167825 */ /* 0x020fe200078e0216 */
[----:B------:R-:W-:-:S04]  /*0160*/  SHF.R.U32.HI R25, RZ, 0x1f, R0 ;  /* 0x0000001fff197819 */ /* 0x000fc80000011600 */
[----:B------:R-:W3:Y:S01]  /*0170*/  LDG.E.128 R4, desc[UR4][R22.64] ;  /* 0x0000000416047981 */ /* 0x000ee2000c1e1d00 */
[----:B------:R-:W-:-:S03]  /*0180*/  LEA.HI R0, R0, R25, RZ, 0x1c ;  /* 0x0000001900007211 */ /* 0x000fc600078fe0ff */
[----:B------:R1:W4:Y:S02]  /*0190*/  LDG.E.128 R28, desc[UR4][R22.64+0x800] ;  /* 0x00080004161c7981 */ /* 0x000324000c1e1d00 */
[----:B------:R-:W-:-:S04]  /*01a0*/  IMAD R3, R0, -0x60, R3 ;  /* 0xffffffa000037824 */ /* 0x000fc800078e0203 */
[----:B------:R-:W-:Y:S01]  /*01b0*/  IMAD.WIDE R24, R3, 0x4, R20 ;  /* 0x0000000403187825 */ /* 0x000fe200078e0214 */
[----:B-1----:R-:W1:Y:S05]  /*01c0*/  LDC.64 R22, c[0x0][0x228] ;  /* 0x00008a00ff167b82 */ /* 0x002e6a0000000a00 */
[----:B------:R-:W4:Y:S01]  /*01d0*/  LDG.E.EL.128 R24, desc[UR4][R24.64] ;  /* 0x0000000418187981 */ /* 0x000f22000c2e1d00 */
[----:B------:R-:W-:Y:S01]  /*01e0*/  HFMA2.MMA R0, -RZ, RZ, 1.625, 0 ;  /* 0x3e800000ff007435 */ /* 0x000fe200000001ff */
[----:B-1----:R-:W-:-:S04]  /*01f0*/  IMAD.WIDE R34, R19, 0x4, R22 ;  /* 0x0000000413227825 */ /* 0x002fc800078e0216 */
[----:B--2---:R-:W-:Y:S01]  /*0200*/  FADD R18, R12, 9.9999997473787516356e-06 ;  /* 0x3727c5ac0c127421 */ /* 0x004fe20000000000 */
[----:B------:R-:W-:-:S05]  /*0210*/  FADD R20, R13, 9.9999997473787516356e-06 ;  /* 0x3727c5ac0d147421 */ /* 0x000fca0000000000 */
[----:B------:R-:W1:Y:S01]  /*0220*/  MUFU.SQRT R18, R18 ;  /* 0x0000001200127308 */ /* 0x000e620000002000 */
[----:B------:R-:W-:-:S07]  /*0230*/  FADD R14, R14, 9.9999997473787516356e-06 ;  /* 0x3727c5ac0e0e7421 */ /* 0x000fce0000000000 */
[----:B------:R-:W2:Y:S01]  /*0240*/  MUFU.SQRT R20, R20 ;  /* 0x0000001400147308 */ /* 0x000ea20000002000 */
[----:B------:R-:W-:-:S07]  /*0250*/  FADD R15, R15, 9.9999997473787516356e-06 ;  /* 0x3727c5ac0f0f7421 */ /* 0x000fce0000000000 */
[----:B------:R-:W5:Y:S01]  /*0260*/  MUFU.SQRT R12, R14 ;  /* 0x0000000e000c7308 */ /* 0x000f620000002000 */
[----:B-1----:R-:W-:-:S07]  /*0270*/  FSETP.GT.AND P6, PT, R18, 8.50705917302346158658e+37, PT ;  /* 0x7e8000001200780b */ /* 0x002fce0003fc4000 */
[----:B------:R-:W1:Y:S01]  /*0280*/  MUFU.SQRT R13, R15 ;  /* 0x0000000f000d7308 */ /* 0x000e620000002000 */
[----:B--2---:R-:W-:Y:S02]  /*0290*/  FSETP.GT.AND P5, PT, R20, 8.50705917302346158658e+37, PT ;  /* 0x7e8000001400780b */ /* 0x004fe40003fa4000 */
[----:B------:R-:W-:Y:S02]  /*02a0*/  FSETP.GEU.AND P4, PT, R18, 1.175494350822287508e-38, PT ;  /* 0x008000001200780b */ /* 0x000fe40003f8e000 */
[----:B------:R-:W-:Y:S02]  /*02b0*/  FSETP.GEU.AND P3, PT, R20, 1.175494350822287508e-38, PT ;  /* 0x008000001400780b */ /* 0x000fe40003f6e000 */
[----:B-----5:R-:W-:Y:S01]  /*02c0*/  FSETP.GT.AND P2, PT, R12, 8.50705917302346158658e+37, PT ;  /* 0x7e8000000c00780b */ /* 0x020fe20003f44000 */
[----:B------:R-:W-:Y:S01]  /*02d0*/  @P6 FMUL R18, R18, 0.25 ;  /* 0x3e80000012126820 */ /* 0x000fe20000400000 */
[----:B---3--:R-:W-:Y:S01]  /*02e0*/  FADD R4, R4, -R8 ;  /* 0x8000000804047221 */ /* 0x008fe20000000000 */
[----:B------:R-:W-:-:S02]  /*02f0*/  FSETP.GEU.AND P0, PT, R12, 1.175494350822287508e-38, PT ;  /* 0x008000000c00780b */ /* 0x000fc40003f0e000 */
[----:B------:R-:W-:Y:S02]  /*0300*/  FSEL R8, R0, 1, P6 ;  /* 0x3f80000000087808 */ /* 0x000fe40003000000 */
[----:B------:R-:W-:Y:S01]  /*0310*/  @P5 FMUL R20, R20, 0.25 ;  /* 0x3e80000014145820 */ /* 0x000fe20000400000 */
[C---:B-1----:R-:W-:Y:S01]  /*0320*/  FSETP.GT.AND P1, PT, R13.reuse, 8.50705917302346158658e+37, PT ;  /* 0x7e8000000d00780b */ /* 0x042fe20003f24000 */
[----:B------:R-:W-:Y:S01]  /*0330*/  @!P4 FMUL R18, R18, 16777216 ;  /* 0x4b8000001212c820 */ /* 0x000fe20000400000 */
[----:B------:R-:W-:Y:S01]  /*0340*/  FSETP.GEU.AND P6, PT, R13, 1.175494350822287508e-38, PT ;  /* 0x008000000d00780b */ /* 0x000fe20003fce000 */
[----:B------:R-:W-:Y:S01]  /*0350*/  @!P3 FMUL R20, R20, 16777216 ;  /* 0x4b8000001414b820 */ /* 0x000fe20000400000 */
[----:B------:R-:W-:Y:S02]  /*0360*/  FADD R5, R5, -R9 ;  /* 0x8000000905057221 */ /* 0x000fe40000000000 */
[----:B------:R-:W1:Y:S01]  /*0370*/  MUFU.RCP R9, R18 ;  /* 0x0000001200097308 */ /* 0x000e620000001000 */
[----:B------:R-:W-:Y:S01]  /*0380*/  @P2 FMUL R12, R12, 0.25 ;  /* 0x3e8000000c0c2820 */ /* 0x000fe20000400000 */
[----:B------:R-:W-:-:S06]  /*0390*/  FADD R7, R7, -R11 ;  /* 0x8000000b07077221 */ /* 0x000fcc0000000000 */
[----:B------:R-:W2:Y:S01]  /*03a0*/  MUFU.RCP R20, R20 ;  /* 0x0000001400147308 */ /* 0x000ea20000001000 */
[----:B------:R-:W-:Y:S01]  /*03b0*/  @P1 FMUL R13, R13, 0.25 ;  /* 0x3e8000000d0d1820 */ /* 0x000fe20000400000 */
[----:B------:R-:W-:Y:S01]  /*03c0*/  @!P0 FMUL R12, R12, 16777216 ;  /* 0x4b8000000c0c8820 */ /* 0x000fe20000400000 */
[----:B------:R-:W-:Y:S01]  /*03d0*/  FSEL R11, R0, 1, P5 ;  /* 0x3f800000000b7808 */ /* 0x000fe20002800000 */
[----:B----4-:R-:W-:Y:S01]  /*03e0*/  FADD R29, R29, -R25 ;  /* 0x800000191d1d7221 */ /* 0x010fe20000000000 */
[----:B------:R-:W-:Y:S01]  /*03f0*/  @!P6 FMUL R13, R13, 16777216 ;  /* 0x4b8000000d0de820 */ /* 0x000fe20000400000 */
[----:B------:R-:W-:Y:S01]  /*0400*/  FADD R24, R28, -R24 ;  /* 0x800000181c187221 */ /* 0x000fe20000000000 */
[----:B------:R-:W-:Y:S01]  /*0410*/  @!P4 FMUL R8, R8, 16777216 ;  /* 0x4b8000000808c820 */ /* 0x000fe20000400000 */
[----:B------:R-:W3:Y:S01]  /*0420*/  MUFU.RCP R25, R12 ;  /* 0x0000000c00197308 */ /* 0x000ee20000001000 */
[----:B------:R-:W-:Y:S02]  /*0430*/  @!P3 FMUL R11, R11, 16777216 ;  /* 0x4b8000000b0bb820 */ /* 0x000fe40000400000 */
[----:B-1----:R-:W-:Y:S01]  /*0440*/  FMUL R9, R9, R8 ;  /* 0x0000000809097220 */ /* 0x002fe20000400000 */
[----:B------:R-:W-:-:S04]  /*0450*/  FSEL R8, R0, 1, P2 ;  /* 0x3f80000000087808 */ /* 0x000fc80001000000 */
[----:B------:R-:W1:Y:S01]  /*0460*/  MUFU.RCP R28, R13 ;  /* 0x0000000d001c7308 */ /* 0x000e620000001000 */
[----:B--2---:R-:W-:Y:S01]  /*0470*/  FMUL R18, R20, R11 ;  /* 0x0000000b14127220 */ /* 0x004fe20000400000 */
[----:B------:R-:W-:Y:S01]  /*0480*/  FSEL R11, R0, 1, P1 ;  /* 0x3f800000000b7808 */ /* 0x000fe20000800000 */
[----:B------:R-:W-:Y:S01]  /*0490*/  @!P0 FMUL R8, R8, 16777216 ;  /* 0x4b80000008088820 */ /* 0x000fe20000400000 */
[----:B------:R-:W-:-:S03]  /*04a0*/  FMUL R21, R9, R4 ;  /* 0x0000000409157220 */ /* 0x000fc60000400000 */
[----:B------:R-:W-:Y:S01]  /*04b0*/  @!P6 FMUL R11, R11, 16777216 ;  /* 0x4b8000000b0be820 */ /* 0x000fe20000400000 */
[----:B---3--:R-:W-:Y:S01]  /*04c0*/  FMUL R25, R25, R8 ;  /* 0x0000000819197220 */ /* 0x008fe20000400000 */
[----:B------:R-:W-:Y:S01]  /*04d0*/  FADD R6, R6, -R10 ;  /* 0x8000000a06067221 */ /* 0x000fe20000000000 */
[----:B0-----:R-:W-:-:S04]  /*04e0*/  IMAD.WIDE R8, R19, 0x4, R32 ;  /* 0x0000000413087825 */ /* 0x001fc800078e0220 */
[----:B------:R-:W-:Y:S01]  /*04f0*/  FMUL R18, R18, R5 ;  /* 0x0000000512127220 */ /* 0x000fe20000400000 */
[----:B-1----:R-:W-:Y:S01]  /*0500*/  FMUL R28, R28, R11 ;  /* 0x0000000b1c1c7220 */ /* 0x002fe20000400000 */
[----:B------:R-:W-:Y:S01]  /*0510*/  FMUL R25, R25, R6 ;  /* 0x0000000619197220 */ /* 0x000fe20000400000 */
[----:B------:R-:W2:Y:S02]  /*0520*/  LDG.E.EL.128 R8, desc[UR4][R8.64] ;  /* 0x0000000408087981 */ /* 0x000ea4000c2e1d00 */
[----:B------:R-:W-:Y:S02]  /*0530*/  FMUL R28, R28, R7 ;  /* 0x000000071c1c7220 */ /* 0x000fe40000400000 */
[----:B------:R-:W2:Y:S01]  /*0540*/  LDG.E.EL.128 R4, desc[UR4][R34.64] ;  /* 0x0000000422047981 */ /* 0x000ea2000c2e1d00 */
[----:B------:R-:W-:-:S06]  /*0550*/  IMAD.WIDE R12, R3, 0x4, R16 ;  /* 0x00000004030c7825 */ /* 0x000fcc00078e0210 */
[----:B------:R-:W3:Y:S01]  /*0560*/  LDG.E.EL.128 R12, desc[UR4][R12.64] ;  /* 0x000000040c0c7981 */ /* 0x000ee2000c2e1d00 */
[----:B------:R-:W-:-:S04]  /*0570*/  IMAD.WIDE R16, R3, 0x4, R22 ;  /* 0x0000000403107825 */ /* 0x000fc800078e0216 */
[----:B------:R-:W-:-:S04]  /*0580*/  IMAD.WIDE R22, R3, 0x4, R32 ;  /* 0x0000000403167825 */ /* 0x000fc800078e0220 */
[----:B--2---:R-:W-:Y:S01]  /*0590*/  FFMA R4, R4, R21, R8 ;  /* 0x0000001504047223 */ /* 0x004fe20000000008 */
[----:B------:R-:W-:Y:S01]  /*05a0*/  FFMA R5, R5, R18, R9 ;  /* 0x0000001205057223 */ /* 0x000fe20000000009 */
[----:B------:R-:W2:Y:S04]  /*05b0*/  LDG.E.EL.128 R20, desc[UR4][R22.64] ;  /* 0x0000000416147981 */ /* 0x000ea8000c2e1d00 */
[----:B------:R-:W2:Y:S01]  /*05c0*/  LDG.E.EL.128 R16, desc[UR4][R16.64] ;  /* 0x0000000410107981 */ /* 0x000ea2000c2e1d00 */
[----:B---3--:R-:W-:Y:S01]  /*05d0*/  FADD R3, R12, 9.9999997473787516356e-06 ;  /* 0x3727c5ac0c037421 */ /* 0x008fe20000000000 */
[----:B------:R-:W-:Y:S01]  /*05e0*/  FADD R14, R14, 9.9999997473787516356e-06 ;  /* 0x3727c5ac0e0e7421 */ /* 0x000fe20000000000 */
[----:B------:R-:W-:-:S04]  /*05f0*/  FADD R8, R13, 9.9999997473787516356e-06 ;  /* 0x3727c5ac0d087421 */ /* 0x000fc80000000000 */
[----:B------:R-:W0:Y:S01]  /*0600*/  MUFU.SQRT R3, R3 ;  /* 0x0000000300037308 */ /* 0x000e220000002000 */
[----:B------:R-:W-:Y:S01]  /*0610*/  FADD R15, R15, 9.9999997473787516356e-06 ;  /* 0x3727c5ac0f0f7421 */ /* 0x000fe20000000000 */
[----:B------:R-:W-:-:S06]  /*0620*/  FFMA R6, R6, R25, R10 ;  /* 0x0000001906067223 */ /* 0x000fcc000000000a */
[----:B------:R-:W1:Y:S08]  /*0630*/  MUFU.SQRT R9, R14 ;  /* 0x0000000e00097308 */ /* 0x000e700000002000 */
[----:B------:R-:W3:Y:S01]  /*0640*/  MUFU.SQRT R8, R8 ;  /* 0x0000000800087308 */ /* 0x000ee20000002000 */
[----:B0-----:R-:W-:-:S07]  /*0650*/  FSETP.GT.AND P6, PT, R3, 8.50705917302346158658e+37, PT ;  /* 0x7e8000000300780b */ /* 0x001fce0003fc4000 */
[----:B------:R-:W0:Y:S01]  /*0660*/  MUFU.SQRT R10, R15 ;  /* 0x0000000f000a7308 */ /* 0x000e220000002000 */
[C---:B-1----:R-:W-:Y:S02]  /*0670*/  FSETP.GT.AND P3, PT, R9.reuse, 8.50705917302346158658e+37, PT ;  /* 0x7e8000000900780b */ /* 0x042fe40003f64000 */
[----:B------:R-:W-:Y:S02]  /*0680*/  FSETP.GEU.AND P0, PT, R9, 1.175494350822287508e-38, PT ;  /* 0x008000000900780b */ /* 0x000fe40003f0e000 */
[C---:B---3--:R-:W-:Y:S01]  /*0690*/  FSETP.GT.AND P5, PT, R8.reuse, 8.50705917302346158658e+37, PT ;  /* 0x7e8000000800780b */ /* 0x048fe20003fa4000 */
[----:B------:R-:W-:Y:S01]  /*06a0*/  FFMA R7, R7, R28, R11 ;  /* 0x0000001c07077223 */ /* 0x000fe2000000000b */
[----:B------:R-:W-:Y:S02]  /*06b0*/  FSETP.GEU.AND P1, PT, R8, 1.175494350822287508e-38, PT ;  /* 0x008000000800780b */ /* 0x000fe40003f2e000 */
[C---:B------:R-:W-:Y:S01]  /*06c0*/  FSETP.GEU.AND P4, PT, R3.reuse, 1.175494350822287508e-38, PT ;  /* 0x008000000300780b */ /* 0x040fe20003f8e000 */
[----:B------:R-:W-:Y:S01]  /*06d0*/  @P6 FMUL R3, R3, 0.25 ;  /* 0x3e80000003036820 */ /* 0x000fe20000400000 */
[----:B0-----:R-:W-:-:S02]  /*06e0*/  FSETP.GT.AND P2, PT, R10, 8.50705917302346158658e+37, PT ;  /* 0x7e8000000a00780b */ /* 0x001fc40003f44000 */
[----:B------:R-:W-:Y:S02]  /*06f0*/  FSEL R11, R0, 1, P6 ;  /* 0x3f800000000b7808 */ /* 0x000fe40003000000 */
[----:B------:R-:W-:Y:S01]  /*0700*/  FSETP.GEU.AND P6, PT, R10, 1.175494350822287508e-38, PT ;  /* 0x008000000a00780b */ /* 0x000fe20003fce000 */
[----:B------:R-:W-:Y:S02]  /*0710*/  @P3 FMUL R9, R9, 0.25 ;  /* 0x3e80000009093820 */ /* 0x000fe40000400000 */
[----:B------:R-:W-:Y:S02]  /*0720*/  @P5 FMUL R8, R8, 0.25 ;  /* 0x3e80000008085820 */ /* 0x000fe40000400000 */
[----:B------:R-:W-:Y:S02]  /*0730*/  @!P0 FMUL R9, R9, 16777216 ;  /* 0x4b80000009098820 */ /* 0x000fe40000400000 */
[----:B------:R-:W-:Y:S02]  /*0740*/  @!P1 FMUL R8, R8, 16777216 ;  /* 0x4b80000008089820 */ /* 0x000fe40000400000 */
[----:B------:R-:W-:Y:S01]  /*0750*/  @P2 FMUL R10, R10, 0.25 ;  /* 0x3e8000000a0a2820 */ /* 0x000fe20000400000 */
[----:B------:R-:W-:Y:S01]  /*0760*/  @!P4 FMUL R3, R3, 16777216 ;  /* 0x4b8000000303c820 */ /* 0x000fe20000400000 */
[----:B------:R-:W0:Y:S02]  /*0770*/  MUFU.RCP R9, R9 ;  /* 0x0000000900097308 */ /* 0x000e240000001000 */
[----:B------:R-:W-:Y:S01]  /*0780*/  @!P6 FMUL R10, R10, 16777216 ;  /* 0x4b8000000a0ae820 */ /* 0x000fe20000400000 */
[----:B------:R-:W-:-:S05]  /*0790*/  FSEL R14, R0, 1, P3 ;  /* 0x3f800000000e7808 */ /* 0x000fca0001800000 */
[----:B------:R-:W1:Y:S01]  /*07a0*/  MUFU.RCP R8, R8 ;  /* 0x0000000800087308 */ /* 0x000e620000001000 */
[----:B------:R-:W-:-:S07]  /*07b0*/  @!P0 FMUL R14, R14, 16777216 ;  /* 0x4b8000000e0e8820 */ /* 0x000fce0000400000 */
[----:B------:R3:W4:Y:S01]  /*07c0*/  MUFU.RCP R12, R3 ;  /* 0x00000003000c7308 */ /* 0x0007220000001000 */
[----:B------:R-:W-:-:S07]  /*07d0*/  FSEL R13, R0, 1, P2 ;  /* 0x3f800000000d7808 */ /* 0x000fce0001000000 */
[----:B------:R-:W5:Y:S01]  /*07e0*/  MUFU.RCP R10, R10 ;  /* 0x0000000a000a7308 */ /* 0x000f620000001000 */
[----:B---3--:R-:W-:Y:S01]  /*07f0*/  FSEL R3, R0, 1, P5 ;  /* 0x3f80000000037808 */ /* 0x008fe20002800000 */
[----:B------:R-:W-:Y:S01]  /*0800*/  FADD R26, R30, -R26 ;  /* 0x8000001a1e1a7221 */ /* 0x000fe20000000000 */
[----:B0-----:R-:W-:Y:S01]  /*0810*/  FMUL R9, R9, R14 ;  /* 0x0000000e09097220 */ /* 0x001fe20000400000 */
[----:B------:R-:W-:Y:S01]  /*0820*/  @!P4 FMUL R11, R11, 16777216 ;  /* 0x4b8000000b0bc820 */ /* 0x000fe20000400000 */
[----:B------:R-:W-:Y:S01]  /*0830*/  FSETP.GTU.AND P3, PT, R7, RZ, PT ;  /* 0x000000ff0700720b */ /* 0x000fe20003f6c000 */
[----:B------:R-:W-:Y:S01]  /*0840*/  @!P1 FMUL R3, R3, 16777216 ;  /* 0x4b80000003039820 */ /* 0x000fe20000400000 */
[----:B------:R-:W-:Y:S01]  /*0850*/  @!P6 FMUL R13, R13, 16777216 ;  /* 0x4b8000000d0de820 */ /* 0x000fe20000400000 */
[----:B------:R-:W-:Y:S01]  /*0860*/  FMUL R9, R9, R26 ;  /* 0x0000001a09097220 */ /* 0x000fe20000400000 */
[----:B------:R-:W-:Y:S01]  /*0870*/  FSETP.GTU.AND P5, PT, R6, RZ, PT ;  /* 0x000000ff0600720b */ /* 0x000fe20003fac000 */
[----:B-1----:R-:W-:Y:S01]  /*0880*/  FMUL R8, R8, R3 ;  /* 0x0000000308087220 */ /* 0x002fe20000400000 */
[----:B----4-:R-:W-:Y:S01]  /*0890*/  FMUL R11, R12, R11 ;  /* 0x0000000b0c0b7220 */ /* 0x010fe20000400000 */
[----:B------:R-:W-:Y:S01]  /*08a0*/  FSEL R7, R7, RZ, P3 ;  /* 0x000000ff07077208 */ /* 0x000fe20001800000 */
[----:B------:R-:W-:Y:S01]  /*08b0*/  FADD R27, R31, -R27 ;  /* 0x8000001b1f1b7221 */ /* 0x000fe20000000000 */
[----:B------:R-:W-:Y:S01]  /*08c0*/  FMUL R8, R8, R29 ;  /* 0x0000001d08087220 */ /* 0x000fe20000400000 */
[----:B-----5:R-:W-:Y:S01]  /*08d0*/  FMUL R10, R10, R13 ;  /* 0x0000000d0a0a7220 */ /* 0x020fe20000400000 */
[----:B------:R-:W-:Y:S01]  /*08e0*/  FSEL R6, R6, RZ, P5 ;  /* 0x000000ff06067208 */ /* 0x000fe20002800000 */
[----:B------:R-:W-:Y:S01]  /*08f0*/  FMUL R11, R11, R24 ;  /* 0x000000180b0b7220 */ /* 0x000fe20000400000 */
[----:B------:R-:W-:Y:S01]  /*0900*/  FSETP.GTU.AND P0, PT, R5, RZ, PT ;  /* 0x000000ff0500720b */ /* 0x000fe20003f0c000 */
[----:B------:R-:W0:Y:S01]  /*0910*/  LDC.64 R12, c[0x0][0x238] ;  /* 0x00008e00ff0c7b82 */ /* 0x000e220000000a00 */
[----:B------:R-:W-:Y:S01]  /*0920*/  FSETP.GEU.AND P5, PT, R7, 6, PT ;  /* 0x40c000000700780b */ /* 0x000fe20003fae000 */
[----:B------:R-:W-:Y:S01]  /*0930*/  FMUL R10, R10, R27 ;  /* 0x0000001b0a0a7220 */ /* 0x000fe20000400000 */
[----:B------:R-:W-:-:S02]  /*0940*/  FSETP.GTU.AND P4, PT, R4, RZ, PT ;  /* 0x000000ff0400720b */ /* 0x000fc40003f8c000 */
[----:B------:R-:W-:Y:S02]  /*0950*/  FSEL R5, R5, RZ, P0 ;  /* 0x000000ff05057208 */ /* 0x000fe40000000000 */
[----:B------:R-:W-:Y:S02]  /*0960*/  FSETP.GEU.AND P0, PT, R6, 6, PT ;  /* 0x40c000000600780b */ /* 0x000fe40003f0e000 */
[----:B------:R-:W-:Y:S02]  /*0970*/  FSEL R4, R4, RZ, P4 ;  /* 0x000000ff04047208 */ /* 0x000fe40002000000 */
[----:B------:R-:W-:-:S04]  /*0980*/  FSETP.NAN.AND P4, PT, R7, R7, PT ;  /* 0x000000070700720b */ /* 0x000fc80003f88000 */
[----:B------:R-:W-:Y:S01]  /*0990*/  @P5 SEL R7, R7, 0x40c00000, P4 ;  /* 0x40c0000007075807 */ /* 0x000fe20002000000 */
[----:B0-----:R-:W-:-:S04]  /*09a0*/  IMAD.WIDE R2, R2, 0x4, R12 ;  /* 0x0000000402027825 */ /* 0x001fc800078e020c */
[----:B--2---:R-:W-:Y:S01]  /*09b0*/  FFMA R9, R18, R9, R22 ;  /* 0x0000000912097223 */ /* 0x004fe20000000016 */
[----:B------:R-:W-:Y:S01]  /*09c0*/  FFMA R8, R17, R8, R21 ;  /* 0x0000000811087223 */ /* 0x000fe20000000015 */
[----:B------:R-:W-:Y:S01]  /*09d0*/  FFMA R11, R16, R11, R20 ;  /* 0x0000000b100b7223 */ /* 0x000fe20000000014 */
[----:B------:R-:W-:Y:S02]  /*09e0*/  FFMA R19, R19, R10, R23 ;  /* 0x0000000a13137223 */ /* 0x000fe40000000017 */
[C---:B------:R-:W-:Y:S02]  /*09f0*/  FSETP.GTU.AND P1, PT, R9.reuse, RZ, PT ;  /* 0x000000ff0900720b */ /* 0x040fe40003f2c000 */
[----:B------:R-:W-:Y:S02]  /*0a00*/  FSETP.GTU.AND P2, PT, R8, RZ, PT ;  /* 0x000000ff0800720b */ /* 0x000fe40003f4c000 */
[----:B------:R-:W-:Y:S02]  /*0a10*/  FSEL R10, R9, RZ, P1 ;  /* 0x000000ff090a7208 */ /* 0x000fe40000800000 */
[----:B------:R-:W-:-:S02]  /*0a20*/  FSETP.GTU.AND P3, PT, R11, RZ, PT ;  /* 0x000000ff0b00720b */ /* 0x000fc40003f6c000 */
[----:B------:R-:W-:Y:S02]  /*0a30*/  FSETP.GEU.AND P1, PT, R5, 6, PT ;  /* 0x40c000000500780b */ /* 0x000fe40003f2e000 */
[----:B------:R-:W-:Y:S02]  /*0a40*/  FSETP.GTU.AND P6, PT, R19, RZ, PT ;  /* 0x000000ff1300720b */ /* 0x000fe40003fcc000 */
[----:B------:R-:W-:Y:S02]  /*0a50*/  FSEL R9, R8, RZ, P2 ;  /* 0x000000ff08097208 */ /* 0x000fe40001000000 */
[----:B------:R-:W-:Y:S02]  /*0a60*/  FSEL R8, R11, RZ, P3 ;  /* 0x000000ff0b087208 */ /* 0x000fe40001800000 */
[----:B------:R-:W-:Y:S02]  /*0a70*/  FSETP.NAN.AND P2, PT, R6, R6, PT ;  /* 0x000000060600720b */ /* 0x000fe40003f48000 */
[----:B------:R-:W-:-:S02]  /*0a80*/  FSETP.GEU.AND P3, PT, R4, 6, PT ;  /* 0x40c000000400780b */ /* 0x000fc40003f6e000 */
[----:B------:R-:W-:Y:S02]  /*0a90*/  FSETP.GEU.AND P5, PT, R10, 6, PT ;  /* 0x40c000000a00780b */ /* 0x000fe40003fae000 */
[----:B------:R-:W-:Y:S02]  /*0aa0*/  FSEL R11, R19, RZ, P6 ;  /* 0x000000ff130b7208 */ /* 0x000fe40003000000 */
[----:B------:R-:W-:Y:S02]  /*0ab0*/  FSETP.NAN.AND P6, PT, R5, R5, PT ;  /* 0x000000050500720b */ /* 0x000fe40003fc8000 */
[----:B------:R-:W-:Y:S02]  /*0ac0*/  @P0 SEL R6, R6, 0x40c00000, P2 ;  /* 0x40c0000006060807 */ /* 0x000fe40001000000 */
[----:B------:R-:W-:Y:S02]  /*0ad0*/  FSETP.GEU.AND P4, PT, R9, 6, PT ;  /* 0x40c000000900780b */ /* 0x000fe40003f8e000 */
[----:B------:R-:W-:-:S02]  /*0ae0*/  FSETP.GEU.AND P2, PT, R8, 6, PT ;  /* 0x40c000000800780b */ /* 0x000fc40003f4e000 */
[----:B------:R-:W-:Y:S02]  /*0af0*/  FSETP.GEU.AND P0, PT, R11, 6, PT ;  /* 0x40c000000b00780b */ /* 0x000fe40003f0e000 */
[----:B------:R-:W-:Y:S02]  /*0b00*/  @P1 SEL R5, R5, 0x40c00000, P6 ;  /* 0x40c0000005051807 */ /* 0x000fe40003000000 */
[----:B------:R-:W-:Y:S02]  /*0b10*/  FSETP.NAN.AND P6, PT, R4, R4, PT ;  /* 0x000000040400720b */ /* 0x000fe40003fc8000 */
[----:B------:R-:W-:Y:S02]  /*0b20*/  FSETP.NAN.AND P1, PT, R10, R10, PT ;  /* 0x0000000a0a00720b */ /* 0x000fe40003f28000 */
[----:B------:R-:W-:Y:S02]  /*0b30*/  @P3 SEL R4, R4, 0x40c00000, P6 ;  /* 0x40c0000004043807 */ /* 0x000fe40003000000 */
[----:B------:R-:W-:-:S02]  /*0b40*/  @P5 SEL R10, R10, 0x40c00000, P1 ;  /* 0x40c000000a0a5807 */ /* 0x000fc40000800000 */
[----:B------:R-:W-:Y:S02]  /*0b50*/  FSETP.NAN.AND P6, PT, R9, R9, PT ;  /* 0x000000090900720b */ /* 0x000fe40003fc8000 */
[C---:B------:R-:W-:Y:S02]  /*0b60*/  FSETP.NAN.AND P3, PT, R8.reuse, R8, PT ;  /* 0x000000080800720b */ /* 0x040fe40003f68000 */
[----:B------:R-:W-:Y:S02]  /*0b70*/  FSETP.NAN.AND P1, PT, R11, R11, PT ;  /* 0x0000000b0b00720b */ /* 0x000fe40003f28000 */
[----:B------:R-:W-:Y:S02]  /*0b80*/  @P4 SEL R9, R9, 0x40c00000, P6 ;  /* 0x40c0000009094807 */ /* 0x000fe40003000000 */
[----:B------:R-:W-:Y:S02]  /*0b90*/  @P2 SEL R8, R8, 0x40c00000, P3 ;  /* 0x40c0000008082807 */ /* 0x000fe40001800000 */
[----:B------:R-:W-:Y:S01]  /*0ba0*/  @P0 SEL R11, R11, 0x40c00000, P1 ;  /* 0x40c000000b0b0807 */ /* 0x000fe20000800000 */
[----:B------:R-:W-:Y:S04]  /*0bb0*/  STG.E.128 desc[UR4][R2.64], R4 ;  /* 0x0000000402007986 */ /* 0x000fe8000c101d04 */
[----:B------:R-:W-:Y:S01]  /*0bc0*/  STG.E.128 desc[UR4][R2.64+0x800], R8 ;  /* 0x0008000802007986 */ /* 0x000fe2000c101d04 */
[----:B------:R-:W-:Y:S05]  /*0bd0*/  EXIT ;  /* 0x000000000000794d */ /* 0x000fea0003800000 */
.L_x_0:
[----:B------:R-:W-:-:S00]  /*0be0*/  BRA `(.L_x_0) ;  /* 0xfffffffc00fc7947 */ /* 0x000fc0000383ffff */
[----:B------:R-:W-:-:S00]  /*0bf0*/  NOP ;  /* 0x0000000000007918 */ /* 0x000fc00000000000 */
        /* <DEDUP_REMOVED lines=8> */
.L_x_1:


//--------------------- .nv.global.init           --------------------------
	.section	.nv.global.init,"aw",@progbits
.nv.global.init:
	.type		_$_str,@object
	.size		_$_str,(_$_str_$_2 - _$_str)
_$_str:
        /*0000*/ 	.byte	0x5f, 0x5f, 0x43, 0x55, 0x44, 0x41, 0x5f, 0x46, 0x54, 0x5a, 0x00
	.type		_$_str_$_2,@object
	.size		_$_str_$_2,(.L_1 - _$_str_$_2)
_$_str_$_2:
        /*000b*/ 	.byte	0x5f, 0x5f, 0x43, 0x55, 0x44, 0x41, 0x5f, 0x50, 0x52, 0x45, 0x43, 0x5f, 0x53, 0x51, 0x52, 0x54
        /*001b*/ 	.byte	0x00
.L_1:


//--------------------- .nv.constant0.triton_poi_fused__native_batch_norm_legit_no_training_hardtanh_1 --------------------------
	.section	.nv.constant0.triton_poi_fused__native_batch_norm_legit_no_training_hardtanh_1,"a",@progbits
	.sectionflags	@""
	.align	4
.nv.constant0.triton_poi_fused__native_batch_norm_legit_no_training_hardtanh_1:
	.zero		580
